//
// Generated by NVIDIA NVVM Compiler
//
// Compiler Build ID: CL-36424714
// Cuda compilation tools, release 13.0, V13.0.88
// Based on NVVM 20.0.0
//

.version 9.0
.target sm_100
.address_size 64

	// .globl	_Z27ScatterNdOps_forward_kernelPdPKxPKdi

.visible .entry _Z27ScatterNdOps_forward_kernelPdPKxPKdi(
	.param .u64 .ptr .align 1 _Z27ScatterNdOps_forward_kernelPdPKxPKdi_param_0,
	.param .u64 .ptr .align 1 _Z27ScatterNdOps_forward_kernelPdPKxPKdi_param_1,
	.param .u64 .ptr .align 1 _Z27ScatterNdOps_forward_kernelPdPKxPKdi_param_2,
	.param .u32 _Z27ScatterNdOps_forward_kernelPdPKxPKdi_param_3
)
{
	.reg .pred 	%p<2>;
	.reg .b32 	%r<6>;
	.reg .b64 	%rd<13>;
	.reg .b64 	%fd<2>;

	ld.param.u64 	%rd1, [_Z27ScatterNdOps_forward_kernelPdPKxPKdi_param_0];
	ld.param.u64 	%rd2, [_Z27ScatterNdOps_forward_kernelPdPKxPKdi_param_1];
	ld.param.u64 	%rd3, [_Z27ScatterNdOps_forward_kernelPdPKxPKdi_param_2];
	ld.param.u32 	%r2, [_Z27ScatterNdOps_forward_kernelPdPKxPKdi_param_3];
	mov.u32 	%r3, %ctaid.x;
	mov.u32 	%r4, %ntid.x;
	mov.u32 	%r5, %tid.x;
	mad.lo.s32 	%r1, %r3, %r4, %r5;
	setp.ge.s32 	%p1, %r1, %r2;
	@%p1 bra 	$L__BB0_2;
	cvta.to.global.u64 	%rd4, %rd3;
	cvta.to.global.u64 	%rd5, %rd2;
	cvta.to.global.u64 	%rd6, %rd1;
	mul.wide.s32 	%rd7, %r1, 8;
	add.s64 	%rd8, %rd4, %rd7;
	ld.global.f64 	%fd1, [%rd8];
	add.s64 	%rd9, %rd5, %rd7;
	ld.global.u64 	%rd10, [%rd9];
	shl.b64 	%rd11, %rd10, 3;
	add.s64 	%rd12, %rd6, %rd11;
	st.global.f64 	[%rd12+-8], %fd1;
$L__BB0_2:
	ret;

}
	// .globl	_Z14setzero_kernelPdi
.visible .entry _Z14setzero_kernelPdi(
	.param .u64 .ptr .align 1 _Z14setzero_kernelPdi_param_0,
	.param .u32 _Z14setzero_kernelPdi_param_1
)
{
	.reg .pred 	%p<2>;
	.reg .b32 	%r<6>;
	.reg .b64 	%rd<6>;

	ld.param.u64 	%rd1, [_Z14setzero_kernelPdi_param_0];
	ld.param.u32 	%r2, [_Z14setzero_kernelPdi_param_1];
	mov.u32 	%r3, %ctaid.x;
	mov.u32 	%r4, %ntid.x;
	mov.u32 	%r5, %tid.x;
	mad.lo.s32 	%r1, %r3, %r4, %r5;
	setp.ge.s32 	%p1, %r1, %r2;
	@%p1 bra 	$L__BB1_2;
	cvta.to.global.u64 	%rd2, %rd1;
	mul.wide.s32 	%rd3, %r1, 8;
	add.s64 	%rd4, %rd2, %rd3;
	mov.b64 	%rd5, 0;
	st.global.u64 	[%rd4], %rd5;
$L__BB1_2:
	ret;

}
	// .globl	_Z28ScatterNdOps_backward_kernelPdPKdS1_PKxS1_i
.visible .entry _Z28ScatterNdOps_backward_kernelPdPKdS1_PKxS1_i(
	.param .u64 .ptr .align 1 _Z28ScatterNdOps_backward_kernelPdPKdS1_PKxS1_i_param_0,
	.param .u64 .ptr .align 1 _Z28ScatterNdOps_backward_kernelPdPKdS1_PKxS1_i_param_1,
	.param .u64 .ptr .align 1 _Z28ScatterNdOps_backward_kernelPdPKdS1_PKxS1_i_param_2,
	.param .u64 .ptr .align 1 _Z28ScatterNdOps_backward_kernelPdPKdS1_PKxS1_i_param_3,
	.param .u64 .ptr .align 1 _Z28ScatterNdOps_backward_kernelPdPKdS1_PKxS1_i_param_4,
	.param .u32 _Z28ScatterNdOps_backward_kernelPdPKdS1_PKxS1_i_param_5
)
{
	.reg .pred 	%p<2>;
	.reg .b32 	%r<6>;
	.reg .b64 	%rd<13>;
	.reg .b64 	%fd<2>;

	ld.param.u64 	%rd1, [_Z28ScatterNdOps_backward_kernelPdPKdS1_PKxS1_i_param_0];
	ld.param.u64 	%rd2, [_Z28ScatterNdOps_backward_kernelPdPKdS1_PKxS1_i_param_1];
	ld.param.u64 	%rd3, [_Z28ScatterNdOps_backward_kernelPdPKdS1_PKxS1_i_param_3];
	ld.param.u32 	%r2, [_Z28ScatterNdOps_backward_kernelPdPKdS1_PKxS1_i_param_5];
	mov.u32 	%r3, %ctaid.x;
	mov.u32 	%r4, %ntid.x;
	mov.u32 	%r5, %tid.x;
	mad.lo.s32 	%r1, %r3, %r4, %r5;
	setp.ge.s32 	%p1, %r1, %r2;
	@%p1 bra 	$L__BB2_2;
	cvta.to.global.u64 	%rd4, %rd3;
	cvta.to.global.u64 	%rd5, %rd2;
	cvta.to.global.u64 	%rd6, %rd1;
	mul.wide.s32 	%rd7, %r1, 8;
	add.s64 	%rd8, %rd4, %rd7;
	ld.global.u64 	%rd9, [%rd8];
	shl.b64 	%rd10, %rd9, 3;
	add.s64 	%rd11, %rd5, %rd10;
	ld.global.f64 	%fd1, [%rd11+-8];
	add.s64 	%rd12, %rd6, %rd7;
	st.global.f64 	[%rd12], %fd1;
$L__BB2_2:
	ret;

}


// ===== COMPILED SASS (sm_100) =====

	.target	sm_100

	.elftype	@"ET_EXEC"


//--------------------- .note.nv.tkinfo           --------------------------
	.section	.note.nv.tkinfo,"",@"SHT_NOTE"
	.sectionflags	@"SHF_NOTE_NV_TKINFO"
	.tkinfo
        /*0018*/ 	.word	0x00000002
        /*0030*/ 	.string	""
        /*0030*/ 	.string	"ptxas"
        /*0030*/ 	.string	"Cuda compilation tools, release 13.0, V13.0.88"
        /*0030*/ 	.string	"Build cuda_13.0.r13.0/compiler.36424714_0"
        /*0030*/ 	.string	"-arch sm_100 -m 64 "



//--------------------- .note.nv.cuinfo           --------------------------
	.section	.note.nv.cuinfo,"",@"SHT_NOTE"
	.sectionflags	@"SHF_NOTE_NV_CUINFO"
        /*0018*/ 	.short	0x0002
        /*001a*/ 	.short	0x0064
        /*001c*/ 	.short	0x0082
	.zero		2


//--------------------- .nv.info                  --------------------------
	.section	.nv.info,"",@"SHT_CUDA_INFO"
	.align	4


	//----- nvinfo : EIATTR_REGCOUNT
	.align		4
        /*0000*/ 	.byte	0x04, 0x2f
        /*0002*/ 	.short	(.L_1 - .L_0)
	.align		4
.L_0:
        /*0004*/ 	.word	index@(_Z27ScatterNdOps_forward_kernelPdPKxPKdi)
        /*0008*/ 	.word	0x0000000a


	//----- nvinfo : EIATTR_FRAME_SIZE
	.align		4
.L_1:
        /*000c*/ 	.byte	0x04, 0x11
        /*000e*/ 	.short	(.L_3 - .L_2)
	.align		4
.L_2:
        /*0010*/ 	.word	index@(_Z27ScatterNdOps_forward_kernelPdPKxPKdi)
        /*0014*/ 	.word	0x00000000


	//----- nvinfo : EIATTR_REGCOUNT
	.align		4
.L_3:
        /*0018*/ 	.byte	0x04, 0x2f
        /*001a*/ 	.short	(.L_5 - .L_4)
	.align		4
.L_4:
        /*001c*/ 	.word	index@(_Z14setzero_kernelPdi)
        /*0020*/ 	.word	0x00000008


	//----- nvinfo : EIATTR_FRAME_SIZE
	.align		4
.L_5:
        /*0024*/ 	.byte	0x04, 0x11
        /*0026*/ 	.short	(.L_7 - .L_6)
	.align		4
.L_6:
        /*0028*/ 	.word	index@(_Z14setzero_kernelPdi)
        /*002c*/ 	.word	0x00000000


	//----- nvinfo : EIATTR_REGCOUNT
	.align		4
.L_7:
        /*0030*/ 	.byte	0x04, 0x2f
        /*0032*/ 	.short	(.L_9 - .L_8)
	.align		4
.L_8:
        /*0034*/ 	.word	index@(_Z28ScatterNdOps_backward_kernelPdPKdS1_PKxS1_i)
        /*0038*/ 	.word	0x0000000c


	//----- nvinfo : EIATTR_FRAME_SIZE
	.align		4
.L_9:
        /*003c*/ 	.byte	0x04, 0x11
        /*003e*/ 	.short	(.L_11 - .L_10)
	.align		4
.L_10:
        /*0040*/ 	.word	index@(_Z28ScatterNdOps_backward_kernelPdPKdS1_PKxS1_i)
        /*0044*/ 	.word	0x00000000


	//----- nvinfo : EIATTR_MIN_STACK_SIZE
	.align		4
.L_11:
        /*0048*/ 	.byte	0x04, 0x12
        /*004a*/ 	.short	(.L_13 - .L_12)
	.align		4
.L_12:
        /*004c*/ 	.word	index@(_Z28ScatterNdOps_backward_kernelPdPKdS1_PKxS1_i)
        /*0050*/ 	.word	0x00000000


	//----- nvinfo : EIATTR_MIN_STACK_SIZE
	.align		4
.L_13:
        /*0054*/ 	.byte	0x04, 0x12
        /*0056*/ 	.short	(.L_15 - .L_14)
	.align		4
.L_14:
        /*0058*/ 	.word	index@(_Z14setzero_kernelPdi)
        /*005c*/ 	.word	0x00000000


	//----- nvinfo : EIATTR_MIN_STACK_SIZE
	.align		4
.L_15:
        /*0060*/ 	.byte	0x04, 0x12
        /*0062*/ 	.short	(.L_17 - .L_16)
	.align		4
.L_16:
        /*0064*/ 	.word	index@(_Z27ScatterNdOps_forward_kernelPdPKxPKdi)
        /*0068*/ 	.word	0x00000000
.L_17:


//--------------------- .nv.compat                --------------------------
	.section	.nv.compat,"",@"SHT_CUDA_COMPAT_INFO"
	.align	4
        /*0000*/ 	.byte	0x02, 0x09, 0x00, 0x00, 0x02, 0x02, 0x01, 0x00, 0x02, 0x05, 0x05, 0x00, 0x03, 0x07, 0x01, 0x01
        /*0010*/ 	.byte	0x02, 0x03, 0x00, 0x00, 0x02, 0x06, 0x01, 0x00, 0x04, 0x0b, 0x08, 0x00, 0x09, 0x00, 0x00, 0x00
        /*0020*/ 	.byte	0x00, 0x00, 0x00, 0x00


//--------------------- .nv.info._Z28ScatterNdOps_backward_kernelPdPKdS1_PKxS1_i --------------------------
	.section	.nv.info._Z28ScatterNdOps_backward_kernelPdPKdS1_PKxS1_i,"",@"SHT_CUDA_INFO"
	.sectionflags	@""
	.align	4


	//----- nvinfo : EIATTR_CUDA_API_VERSION
	.align		4
        /*0000*/ 	.byte	0x04, 0x37
        /*0002*/ 	.short	(.L_19 - .L_18)
.L_18:
        /*0004*/ 	.word	0x00000082


	//----- nvinfo : EIATTR_KPARAM_INFO
	.align		4
.L_19:
        /*0008*/ 	.byte	0x04, 0x17
        /*000a*/ 	.short	(.L_21 - .L_20)
.L_20:
        /*000c*/ 	.word	0x00000000
        /*0010*/ 	.short	0x0005
        /*0012*/ 	.short	0x0028
        /*0014*/ 	.byte	0x00, 0xf0, 0x11, 0x00


	//----- nvinfo : EIATTR_KPARAM_INFO
	.align		4
.L_21:
        /*0018*/ 	.byte	0x04, 0x17
        /*001a*/ 	.short	(.L_23 - .L_22)
.L_22:
        /*001c*/ 	.word	0x00000000
        /*0020*/ 	.short	0x0004
        /*0022*/ 	.short	0x0020
        /*0024*/ 	.byte	0x00, 0xf5, 0x21, 0x00


	//----- nvinfo : EIATTR_KPARAM_INFO
	.align		4
.L_23:
        /*0028*/ 	.byte	0x04, 0x17
        /*002a*/ 	.short	(.L_25 - .L_24)
.L_24:
        /*002c*/ 	.word	0x00000000
        /*0030*/ 	.short	0x0003
        /*0032*/ 	.short	0x0018
        /*0034*/ 	.byte	0x00, 0xf5, 0x21, 0x00


	//----- nvinfo : EIATTR_KPARAM_INFO
	.align		4
.L_25:
        /*0038*/ 	.byte	0x04, 0x17
        /*003a*/ 	.short	(.L_27 - .L_26)
.L_26:
        /*003c*/ 	.word	0x00000000
        /*0040*/ 	.short	0x0002
        /*0042*/ 	.short	0x0010
        /*0044*/ 	.byte	0x00, 0xf5, 0x21, 0x00


	//----- nvinfo : EIATTR_KPARAM_INFO
	.align		4
.L_27:
        /*0048*/ 	.byte	0x04, 0x17
        /*004a*/ 	.short	(.L_29 - .L_28)
.L_28:
        /*004c*/ 	.word	0x00000000
        /*0050*/ 	.short	0x0001
        /*0052*/ 	.short	0x0008
        /*0054*/ 	.byte	0x00, 0xf5, 0x21, 0x00


	//----- nvinfo : EIATTR_KPARAM_INFO
	.align		4
.L_29:
        /*0058*/ 	.byte	0x04, 0x17
        /*005a*/ 	.short	(.L_31 - .L_30)
.L_30:
        /*005c*/ 	.word	0x00000000
        /*0060*/ 	.short	0x0000
        /*0062*/ 	.short	0x0000
        /*0064*/ 	.byte	0x00, 0xf5, 0x21, 0x00


	//----- nvinfo : EIATTR_SPARSE_MMA_MASK
	.align		4
.L_31:
        /*0068*/ 	.byte	0x03, 0x50
        /*006a*/ 	.short	0x0000


	//----- nvinfo : EIATTR_MAXREG_COUNT
	.align		4
        /*006c*/ 	.byte	0x03, 0x1b
        /*006e*/ 	.short	0x00ff


	//----- nvinfo : EIATTR_MERCURY_ISA_VERSION
	.align		4
        /*0070*/ 	.byte	0x03, 0x5f
        /*0072*/ 	.short	0x0101


	//----- nvinfo : EIATTR_VRC_CTA_INIT_COUNT
	.align		4
        /*0074*/ 	.byte	0x02, 0x4a
	.zero		1
	.zero		1


	//----- nvinfo : EIATTR_EXIT_INSTR_OFFSETS
	.align		4
        /*0078*/ 	.byte	0x04, 0x1c
        /*007a*/ 	.short	(.L_33 - .L_32)


	//   ....[0]....
.L_32:
        /*007c*/ 	.word	0x00000070


	//   ....[1]....
        /*0080*/ 	.word	0x00000130


	//----- nvinfo : EIATTR_CBANK_PARAM_SIZE
	.align		4
.L_33:
        /*0084*/ 	.byte	0x03, 0x19
        /*0086*/ 	.short	0x002c


	//----- nvinfo : EIATTR_PARAM_CBANK
	.align		4
        /*0088*/ 	.byte	0x04, 0x0a
        /*008a*/ 	.short	(.L_35 - .L_34)
	.align		4
.L_34:
        /*008c*/ 	.word	index@(.nv.constant0._Z28ScatterNdOps_backward_kernelPdPKdS1_PKxS1_i)
        /*0090*/ 	.short	0x0380
        /*0092*/ 	.short	0x002c


	//----- nvinfo : EIATTR_SW_WAR
	.align		4
.L_35:
        /*0094*/ 	.byte	0x04, 0x36
        /*0096*/ 	.short	(.L_37 - .L_36)
.L_36:
        /*0098*/ 	.word	0x00000008
.L_37:


//--------------------- .nv.info._Z14setzero_kernelPdi --------------------------
	.section	.nv.info._Z14setzero_kernelPdi,"",@"SHT_CUDA_INFO"
	.sectionflags	@""
	.align	4


	//----- nvinfo : EIATTR_CUDA_API_VERSION
	.align		4
        /*0000*/ 	.byte	0x04, 0x37
        /*0002*/ 	.short	(.L_39 - .L_38)
.L_38:
        /*0004*/ 	.word	0x00000082


	//----- nvinfo : EIATTR_KPARAM_INFO
	.align		4
.L_39:
        /*0008*/ 	.byte	0x04, 0x17
        /*000a*/ 	.short	(.L_41 - .L_40)
.L_40:
        /*000c*/ 	.word	0x00000000
        /*0010*/ 	.short	0x0001
        /*0012*/ 	.short	0x0008
        /*0014*/ 	.byte	0x00, 0xf0, 0x11, 0x00


	//----- nvinfo : EIATTR_KPARAM_INFO
	.align		4
.L_41:
        /*0018*/ 	.byte	0x04, 0x17
        /*001a*/ 	.short	(.L_43 - .L_42)
.L_42:
        /*001c*/ 	.word	0x00000000
        /*0020*/ 	.short	0x0000
        /*0022*/ 	.short	0x0000
        /*0024*/ 	.byte	0x00, 0xf5, 0x21, 0x00


	//----- nvinfo : EIATTR_SPARSE_MMA_MASK
	.align		4
.L_43:
        /*0028*/ 	.byte	0x03, 0x50
        /*002a*/ 	.short	0x0000


	//----- nvinfo : EIATTR_MAXREG_COUNT
	.align		4
        /*002c*/ 	.byte	0x03, 0x1b
        /*002e*/ 	.short	0x00ff


	//----- nvinfo : EIATTR_MERCURY_ISA_VERSION
	.align		4
        /*0030*/ 	.byte	0x03, 0x5f
        /*0032*/ 	.short	0x0101


	//----- nvinfo : EIATTR_VRC_CTA_INIT_COUNT
	.align		4
        /*0034*/ 	.byte	0x02, 0x4a
	.zero		1
	.zero		1


	//----- nvinfo : EIATTR_EXIT_INSTR_OFFSETS
	.align		4
        /*0038*/ 	.byte	0x04, 0x1c
        /*003a*/ 	.short	(.L_45 - .L_44)


	//   ....[0]....
.L_44:
        /*003c*/ 	.word	0x00000070


	//   ....[1]....
        /*0040*/ 	.word	0x000000c0


	//----- nvinfo : EIATTR_CBANK_PARAM_SIZE
	.align		4
.L_45:
        /*0044*/ 	.byte	0x03, 0x19
        /*0046*/ 	.short	0x000c


	//----- nvinfo : EIATTR_PARAM_CBANK
	.align		4
        /*0048*/ 	.byte	0x04, 0x0a
        /*004a*/ 	.short	(.L_47 - .L_46)
	.align		4
.L_46:
        /*004c*/ 	.word	index@(.nv.constant0._Z14setzero_kernelPdi)
        /*0050*/ 	.short	0x0380
        /*0052*/ 	.short	0x000c


	//----- nvinfo : EIATTR_SW_WAR
	.align		4
.L_47:
        /*0054*/ 	.byte	0x04, 0x36
        /*0056*/ 	.short	(.L_49 - .L_48)
.L_48:
        /*0058*/ 	.word	0x00000008
.L_49:


//--------------------- .nv.info._Z27ScatterNdOps_forward_kernelPdPKxPKdi --------------------------
	.section	.nv.info._Z27ScatterNdOps_forward_kernelPdPKxPKdi,"",@"SHT_CUDA_INFO"
	.sectionflags	@""
	.align	4


	//----- nvinfo : EIATTR_CUDA_API_VERSION
	.align		4
        /*0000*/ 	.byte	0x04, 0x37
        /*0002*/ 	.short	(.L_51 - .L_50)
.L_50:
        /*0004*/ 	.word	0x00000082


	//----- nvinfo : EIATTR_KPARAM_INFO
	.align		4
.L_51:
        /*0008*/ 	.byte	0x04, 0x17
        /*000a*/ 	.short	(.L_53 - .L_52)
.L_52:
        /*000c*/ 	.word	0x00000000
        /*0010*/ 	.short	0x0003
        /*0012*/ 	.short	0x0018
        /*0014*/ 	.byte	0x00, 0xf0, 0x11, 0x00


	//----- nvinfo : EIATTR_KPARAM_INFO
	.align		4
.L_53:
        /*0018*/ 	.byte	0x04, 0x17
        /*001a*/ 	.short	(.L_55 - .L_54)
.L_54:
        /*001c*/ 	.word	0x00000000
        /*0020*/ 	.short	0x0002
        /*0022*/ 	.short	0x0010
        /*0024*/ 	.byte	0x00, 0xf5, 0x21, 0x00


	//----- nvinfo : EIATTR_KPARAM_INFO
	.align		4
.L_55:
        /*0028*/ 	.byte	0x04, 0x17
        /*002a*/ 	.short	(.L_57 - .L_56)
.L_56:
        /*002c*/ 	.word	0x00000000
        /*0030*/ 	.short	0x0001
        /*0032*/ 	.short	0x0008
        /*0034*/ 	.byte	0x00, 0xf5, 0x21, 0x00


	//----- nvinfo : EIATTR_KPARAM_INFO
	.align		4
.L_57:
        /*0038*/ 	.byte	0x04, 0x17
        /*003a*/ 	.short	(.L_59 - .L_58)
.L_58:
        /*003c*/ 	.word	0x00000000
        /*0040*/ 	.short	0x0000
        /*0042*/ 	.short	0x0000
        /*0044*/ 	.byte	0x00, 0xf5, 0x21, 0x00


	//----- nvinfo : EIATTR_SPARSE_MMA_MASK
	.align		4
.L_59:
        /*0048*/ 	.byte	0x03, 0x50
        /*004a*/ 	.short	0x0000


	//----- nvinfo : EIATTR_MAXREG_COUNT
	.align		4
        /*004c*/ 	.byte	0x03, 0x1b
        /*004e*/ 	.short	0x00ff


	//----- nvinfo : EIATTR_MERCURY_ISA_VERSION
	.align		4
        /*0050*/ 	.byte	0x03, 0x5f
        /*0052*/ 	.short	0x0101


	//----- nvinfo : EIATTR_VRC_CTA_INIT_COUNT
	.align		4
        /*0054*/ 	.byte	0x02, 0x4a
	.zero		1
	.zero		1


	//----- nvinfo : EIATTR_EXIT_INSTR_OFFSETS
	.align		4
        /*0058*/ 	.byte	0x04, 0x1c
        /*005a*/ 	.short	(.L_61 - .L_60)


	//   ....[0]....
.L_60:
        /*005c*/ 	.word	0x00000070


	//   ....[1]....
        /*0060*/ 	.word	0x00000130


	//----- nvinfo : EIATTR_CBANK_PARAM_SIZE
	.align		4
.L_61:
        /*0064*/ 	.byte	0x03, 0x19
        /*0066*/ 	.short	0x001c


	//----- nvinfo : EIATTR_PARAM_CBANK
	.align		4
        /*0068*/ 	.byte	0x04, 0x0a
        /*006a*/ 	.short	(.L_63 - .L_62)
	.align		4
.L_62:
        /*006c*/ 	.word	index@(.nv.constant0._Z27ScatterNdOps_forward_kernelPdPKxPKdi)
        /*0070*/ 	.short	0x0380
        /*0072*/ 	.short	0x001c


	//----- nvinfo : EIATTR_SW_WAR
	.align		4
.L_63:
        /*0074*/ 	.byte	0x04, 0x36
        /*0076*/ 	.short	(.L_65 - .L_64)
.L_64:
        /*0078*/ 	.word	0x00000008
.L_65:


//--------------------- .nv.callgraph             --------------------------
	.section	.nv.callgraph,"",@"SHT_CUDA_CALLGRAPH"
	.align	4
	.sectionentsize	8
	.align		4
        /*0000*/ 	.word	0x00000000
	.align		4
        /*0004*/ 	.word	0xffffffff
	.align		4
        /*0008*/ 	.word	0x00000000
	.align		4
        /*000c*/ 	.word	0xfffffffe
	.align		4
        /*0010*/ 	.word	0x00000000
	.align		4
        /*0014*/ 	.word	0xfffffffd
	.align		4
        /*0018*/ 	.word	0x00000000
	.align		4
        /*001c*/ 	.word	0xfffffffc


//--------------------- .text._Z28ScatterNdOps_backward_kernelPdPKdS1_PKxS1_i --------------------------
	.section	.text._Z28ScatterNdOps_backward_kernelPdPKdS1_PKxS1_i,"ax",@progbits
	.align	128
        .global         _Z28ScatterNdOps_backward_kernelPdPKdS1_PKxS1_i
        .type           _Z28ScatterNdOps_backward_kernelPdPKdS1_PKxS1_i,@function
        .size           _Z28ScatterNdOps_backward_kernelPdPKdS1_PKxS1_i,(.L_x_3 - _Z28ScatterNdOps_backward_kernelPdPKdS1_PKxS1_i)
        .other          _Z28ScatterNdOps_backward_kernelPdPKdS1_PKxS1_i,@"STO_CUDA_ENTRY STV_DEFAULT"
_Z28ScatterNdOps_backward_kernelPdPKdS1_PKxS1_i:
.text._Z28ScatterNdOps_backward_kernelPdPKdS1_PKxS1_i:
[----:B------:R-:W-:Y:S01]  /*0000*/  LDC R1, c[0x0][0x37c] ;  /* 0x0000df00ff017b82 */ /* 0x000fe20000000800 */
[----:B------:R-:W0:Y:S07]  /*0010*/  S2R R0, SR_TID.X ;  /* 0x0000000000007919 */ /* 0x000e2e0000002100 */
[----:B------:R-:W0:Y:S01]  /*0020*/  S2UR UR4, SR_CTAID.X ;  /* 0x00000000000479c3 */ /* 0x000e220000002500 */
[----:B------:R-:W1:Y:S07]  /*0030*/  LDCU UR5, c[0x0][0x3a8] ;  /* 0x00007500ff0577ac */ /* 0x000e6e0008000800 */
[----:B------:R-:W0:Y:S02]  /*0040*/  LDC R9, c[0x0][0x360] ;  /* 0x0000d800ff097b82 */ /* 0x000e240000000800 */
[----:B0-----:R-:W-:-:S05]  /*0050*/  IMAD R9, R9, UR4, R0 ;  /* 0x0000000409097c24 */ /* 0x001fca000f8e0200 */
[----:B-1----:R-:W-:-:S13]  /*0060*/  ISETP.GE.AND P0, PT, R9, UR5, PT ;  /* 0x0000000509007c0c */ /* 0x002fda000bf06270 */
[----:B------:R-:W-:Y:S05]  /*0070*/  @P0 EXIT ;  /* 0x000000000000094d */ /* 0x000fea0003800000 */
[----:B------:R-:W0:Y:S01]  /*0080*/  LDC.64 R2, c[0x0][0x398] ;  /* 0x0000e600ff027b82 */ /* 0x000e220000000a00 */
[----:B------:R-:W1:Y:S01]  /*0090*/  LDCU.64 UR4, c[0x0][0x358] ;  /* 0x00006b00ff0477ac */ /* 0x000e620008000a00 */
[----:B------:R-:W2:Y:S06]  /*00a0*/  LDCU.64 UR6, c[0x0][0x388] ;  /* 0x00007100ff0677ac */ /* 0x000eac0008000a00 */
[----:B------:R-:W3:Y:S01]  /*00b0*/  LDC.64 R6, c[0x0][0x380] ;  /* 0x0000e000ff067b82 */ /* 0x000ee20000000a00 */
[----:B0-----:R-:W-:-:S06]  /*00c0*/  IMAD.WIDE R2, R9, 0x8, R2 ;  /* 0x0000000809027825 */ /* 0x001fcc00078e0202 */
[----:B-1----:R-:W2:Y:S02]  /*00d0*/  LDG.E.64 R2, desc[UR4][R2.64] ;  /* 0x0000000402027981 */ /* 0x002ea4000c1e1b00 */
[----:B--2---:R-:W-:-:S04]  /*00e0*/  LEA R4, P0, R2, UR6, 0x3 ;  /* 0x0000000602047c11 */ /* 0x004fc8000f8018ff */
[----:B------:R-:W-:-:S06]  /*00f0*/  LEA.HI.X R5, R2, UR7, R3, 0x3, P0 ;  /* 0x0000000702057c11 */ /* 0x000fcc00080f1c03 */
[----:B------:R-:W2:Y:S01]  /*0100*/  LDG.E.64 R4, desc[UR4][R4.64+-0x8] ;  /* 0xfffff80404047981 */ /* 0x000ea2000c1e1b00 */
[----:B---3--:R-:W-:-:S05]  /*0110*/  IMAD.WIDE R6, R9, 0x8, R6 ;  /* 0x0000000809067825 */ /* 0x008fca00078e0206 */
[----:B--2---:R-:W-:Y:S01]  /*0120*/  STG.E.64 desc[UR4][R6.64], R4 ;  /* 0x0000000406007986 */ /* 0x004fe2000c101b04 */
[----:B------:R-:W-:Y:S05]  /*0130*/  EXIT ;  /* 0x000000000000794d */ /* 0x000fea0003800000 */
.L_x_0:
[----:B------:R-:W-:-:S00]  /*0140*/  BRA `(.L_x_0) ;  /* 0xfffffffc00fc7947 */ /* 0x000fc0000383ffff */
[----:B------:R-:W-:-:S00]  /*0150*/  NOP ;  /* 0x0000000000007918 */ /* 0x000fc00000000000 */
        /* <DEDUP_REMOVED lines=10> */
.L_x_3:


//--------------------- .text._Z14setzero_kernelPdi --------------------------
	.section	.text._Z14setzero_kernelPdi,"ax",@progbits
	.align	128
        .global         _Z14setzero_kernelPdi
        .type           _Z14setzero_kernelPdi,@function
        .size           _Z14setzero_kernelPdi,(.L_x_4 - _Z14setzero_kernelPdi)
        .other          _Z14setzero_kernelPdi,@"STO_CUDA_ENTRY STV_DEFAULT"
_Z14setzero_kernelPdi:
.text._Z14setzero_kernelPdi:
        /* <DEDUP_REMOVED lines=10> */
[----:B0-----:R-:W-:-:S05]  /*00a0*/  IMAD.WIDE R2, R5, 0x8, R2 ;  /* 0x0000000805027825 */ /* 0x001fca00078e0202 */
[----:B-1----:R-:W-:Y:S01]  /*00b0*/  STG.E.64 desc[UR4][R2.64], RZ ;  /* 0x000000ff02007986 */ /* 0x002fe2000c101b04 */
[----:B------:R-:W-:Y:S05]  /*00c0*/  EXIT ;  /* 0x000000000000794d */ /* 0x000fea0003800000 */
.L_x_1:
        /* <DEDUP_REMOVED lines=11> */
.L_x_4:


//--------------------- .text._Z27ScatterNdOps_forward_kernelPdPKxPKdi --------------------------
	.section	.text._Z27ScatterNdOps_forward_kernelPdPKxPKdi,"ax",@progbits
	.align	128
        .global         _Z27ScatterNdOps_forward_kernelPdPKxPKdi
        .type           _Z27ScatterNdOps_forward_kernelPdPKxPKdi,@function
        .size           _Z27ScatterNdOps_forward_kernelPdPKxPKdi,(.L_x_5 - _Z27ScatterNdOps_forward_kernelPdPKxPKdi)
        .other          _Z27ScatterNdOps_forward_kernelPdPKxPKdi,@"STO_CUDA_ENTRY STV_DEFAULT"
_Z27ScatterNdOps_forward_kernelPdPKxPKdi:
.text._Z27ScatterNdOps_forward_kernelPdPKxPKdi:
        /* <DEDUP_REMOVED lines=13> */
[----:B-1----:R-:W2:Y:S01]  /*00d0*/  LDG.E.64 R4, desc[UR4][R4.64] ;  /* 0x0000000404047981 */ /* 0x002ea2000c1e1b00 */
[----:B---3--:R-:W-:-:S06]  /*00e0*/  IMAD.WIDE R2, R7, 0x8, R2 ;  /* 0x0000000807027825 */ /* 0x008fcc00078e0202 */
[----:B------:R-:W3:Y:S01]  /*00f0*/  LDG.E.64 R2, desc[UR4][R2.64] ;  /* 0x0000000402027981 */ /* 0x000ee2000c1e1b00 */
[----:B--2---:R-:W-:-:S04]  /*0100*/  LEA R6, P0, R4, UR6, 0x3 ;  /* 0x0000000604067c11 */ /* 0x004fc8000f8018ff */
[----:B------:R-:W-:-:S05]  /*0110*/  LEA.HI.X R7, R4, UR7, R5, 0x3, P0 ;  /* 0x0000000704077c11 */ /* 0x000fca00080f1c05 */
[----:B---3--:R-:W-:Y:S01]  /*0120*/  STG.E.64 desc[UR4][R6.64+-0x8], R2 ;  /* 0xfffff80206007986 */ /* 0x008fe2000c101b04 */
[----:B------:R-:W-:Y:S05]  /*0130*/  EXIT ;  /* 0x000000000000794d */ /* 0x000fea0003800000 */
.L_x_2:
        /* <DEDUP_REMOVED lines=12> */
.L_x_5:


//--------------------- .nv.shared.reserved.0     --------------------------
	.section	.nv.shared.reserved.0,"aw",@nobits
	.weak		__nv_reservedSMEM_offset_0_alias
	.size		__nv_reservedSMEM_offset_0_alias, 0, 64
	.other		__nv_reservedSMEM_offset_0_alias,@"STO_CUDA_RESERVED_SHARED STV_DEFAULT"
__nv_reservedSMEM_offset_0_alias:
	.zero		0
	.zero		64


//--------------------- .nv.constant0._Z28ScatterNdOps_backward_kernelPdPKdS1_PKxS1_i --------------------------
	.section	.nv.constant0._Z28ScatterNdOps_backward_kernelPdPKdS1_PKxS1_i,"a",@progbits
	.sectionflags	@""
	.align	4
.nv.constant0._Z28ScatterNdOps_backward_kernelPdPKdS1_PKxS1_i:
	.zero		940


//--------------------- .nv.constant0._Z14setzero_kernelPdi --------------------------
	.section	.nv.constant0._Z14setzero_kernelPdi,"a",@progbits
	.sectionflags	@""
	.align	4
.nv.constant0._Z14setzero_kernelPdi:
	.zero		908


//--------------------- .nv.constant0._Z27ScatterNdOps_forward_kernelPdPKxPKdi --------------------------
	.section	.nv.constant0._Z27ScatterNdOps_forward_kernelPdPKxPKdi,"a",@progbits
	.sectionflags	@""
	.align	4
.nv.constant0._Z27ScatterNdOps_forward_kernelPdPKxPKdi:
	.zero		924


//--------------------- SYMBOLS --------------------------

	.type		.nv.reservedSmem.offset0,@object
	.size		.nv.reservedSmem.offset0,0x4
